//
// Generated by NVIDIA NVVM Compiler
//
// Compiler Build ID: CL-36424714
// Cuda compilation tools, release 13.0, V13.0.88
// Based on NVVM 20.0.0
//

.version 9.0
.target sm_100
.address_size 64

	// .globl	_Z5basiciiiPKfS0_Pf

.visible .entry _Z5basiciiiPKfS0_Pf(
	.param .u32 _Z5basiciiiPKfS0_Pf_param_0,
	.param .u32 _Z5basiciiiPKfS0_Pf_param_1,
	.param .u32 _Z5basiciiiPKfS0_Pf_param_2,
	.param .u64 .ptr .align 1 _Z5basiciiiPKfS0_Pf_param_3,
	.param .u64 .ptr .align 1 _Z5basiciiiPKfS0_Pf_param_4,
	.param .u64 .ptr .align 1 _Z5basiciiiPKfS0_Pf_param_5
)
{
	.reg .pred 	%p<13>;
	.reg .b32 	%r<94>;
	.reg .b32 	%f<68>;
	.reg .b64 	%rd<69>;

	ld.param.u32 	%r46, [_Z5basiciiiPKfS0_Pf_param_0];
	ld.param.u32 	%r47, [_Z5basiciiiPKfS0_Pf_param_1];
	ld.param.u32 	%r45, [_Z5basiciiiPKfS0_Pf_param_2];
	ld.param.u64 	%rd4, [_Z5basiciiiPKfS0_Pf_param_3];
	ld.param.u64 	%rd5, [_Z5basiciiiPKfS0_Pf_param_4];
	ld.param.u64 	%rd3, [_Z5basiciiiPKfS0_Pf_param_5];
	cvta.to.global.u64 	%rd1, %rd5;
	cvta.to.global.u64 	%rd2, %rd4;
	mov.u32 	%r48, %ctaid.x;
	mov.u32 	%r49, %ntid.x;
	mov.u32 	%r50, %tid.x;
	mad.lo.s32 	%r1, %r48, %r49, %r50;
	mov.u32 	%r51, %ctaid.y;
	mov.u32 	%r52, %ntid.y;
	mul.lo.s32 	%r2, %r51, %r52;
	mov.u32 	%r3, %tid.y;
	add.s32 	%r53, %r2, %r3;
	setp.ge.u32 	%p1, %r1, %r46;
	setp.ge.u32 	%p2, %r53, %r47;
	or.pred  	%p3, %p1, %p2;
	@%p3 bra 	$L__BB0_14;
	setp.lt.s32 	%p4, %r45, 1;
	mov.f32 	%f67, 0f00000000;
	@%p4 bra 	$L__BB0_13;
	mul.lo.s32 	%r5, %r45, %r1;
	and.b32  	%r6, %r45, 7;
	setp.lt.u32 	%p5, %r45, 8;
	mov.f32 	%f67, 0f00000000;
	mov.b32 	%r92, 0;
	@%p5 bra 	$L__BB0_5;
	and.b32  	%r92, %r45, 2147483640;
	neg.s32 	%r90, %r92;
	add.s32 	%r55, %r3, %r47;
	add.s32 	%r89, %r55, %r2;
	shl.b32 	%r10, %r47, 3;
	shl.b32 	%r56, %r47, 1;
	add.s32 	%r88, %r53, %r56;
	mad.lo.s32 	%r87, %r47, 3, %r53;
	shl.b32 	%r57, %r47, 2;
	add.s32 	%r86, %r53, %r57;
	mad.lo.s32 	%r85, %r47, 5, %r53;
	mad.lo.s32 	%r84, %r47, 6, %r53;
	mad.lo.s32 	%r83, %r47, 7, %r53;
	add.s32 	%r81, %r5, 3;
	mov.f32 	%f67, 0f00000000;
	mov.u32 	%r82, %r53;
$L__BB0_4:
	.pragma "nounroll";
	add.s32 	%r58, %r81, -3;
	mul.wide.u32 	%rd6, %r58, 4;
	add.s64 	%rd7, %rd2, %rd6;
	ld.global.f32 	%f17, [%rd7];
	mul.wide.u32 	%rd8, %r82, 4;
	add.s64 	%rd9, %rd1, %rd8;
	ld.global.f32 	%f18, [%rd9];
	fma.rn.f32 	%f19, %f17, %f18, %f67;
	add.s32 	%r59, %r81, -2;
	mul.wide.u32 	%rd10, %r59, 4;
	add.s64 	%rd11, %rd2, %rd10;
	ld.global.f32 	%f20, [%rd11];
	mul.wide.u32 	%rd12, %r89, 4;
	add.s64 	%rd13, %rd1, %rd12;
	ld.global.f32 	%f21, [%rd13];
	fma.rn.f32 	%f22, %f20, %f21, %f19;
	add.s32 	%r60, %r81, -1;
	mul.wide.u32 	%rd14, %r60, 4;
	add.s64 	%rd15, %rd2, %rd14;
	ld.global.f32 	%f23, [%rd15];
	mul.wide.u32 	%rd16, %r88, 4;
	add.s64 	%rd17, %rd1, %rd16;
	ld.global.f32 	%f24, [%rd17];
	fma.rn.f32 	%f25, %f23, %f24, %f22;
	add.s32 	%r61, %r81, 4;
	mul.wide.u32 	%rd18, %r81, 4;
	add.s64 	%rd19, %rd2, %rd18;
	ld.global.f32 	%f26, [%rd19];
	mul.wide.u32 	%rd20, %r87, 4;
	add.s64 	%rd21, %rd1, %rd20;
	ld.global.f32 	%f27, [%rd21];
	fma.rn.f32 	%f28, %f26, %f27, %f25;
	add.s32 	%r62, %r81, 1;
	mul.wide.u32 	%rd22, %r62, 4;
	add.s64 	%rd23, %rd2, %rd22;
	ld.global.f32 	%f29, [%rd23];
	mul.wide.u32 	%rd24, %r86, 4;
	add.s64 	%rd25, %rd1, %rd24;
	ld.global.f32 	%f30, [%rd25];
	fma.rn.f32 	%f31, %f29, %f30, %f28;
	add.s32 	%r63, %r81, 2;
	mul.wide.u32 	%rd26, %r63, 4;
	add.s64 	%rd27, %rd2, %rd26;
	ld.global.f32 	%f32, [%rd27];
	mul.wide.u32 	%rd28, %r85, 4;
	add.s64 	%rd29, %rd1, %rd28;
	ld.global.f32 	%f33, [%rd29];
	fma.rn.f32 	%f34, %f32, %f33, %f31;
	add.s32 	%r64, %r81, 3;
	mul.wide.u32 	%rd30, %r64, 4;
	add.s64 	%rd31, %rd2, %rd30;
	ld.global.f32 	%f35, [%rd31];
	mul.wide.u32 	%rd32, %r84, 4;
	add.s64 	%rd33, %rd1, %rd32;
	ld.global.f32 	%f36, [%rd33];
	fma.rn.f32 	%f37, %f35, %f36, %f34;
	mul.wide.u32 	%rd34, %r61, 4;
	add.s64 	%rd35, %rd2, %rd34;
	ld.global.f32 	%f38, [%rd35];
	mul.wide.u32 	%rd36, %r83, 4;
	add.s64 	%rd37, %rd1, %rd36;
	ld.global.f32 	%f39, [%rd37];
	fma.rn.f32 	%f67, %f38, %f39, %f37;
	add.s32 	%r90, %r90, 8;
	add.s32 	%r89, %r89, %r10;
	add.s32 	%r88, %r88, %r10;
	add.s32 	%r87, %r87, %r10;
	add.s32 	%r86, %r86, %r10;
	add.s32 	%r85, %r85, %r10;
	add.s32 	%r84, %r84, %r10;
	add.s32 	%r83, %r83, %r10;
	add.s32 	%r82, %r82, %r10;
	add.s32 	%r81, %r81, 8;
	setp.ne.s32 	%p6, %r90, 0;
	@%p6 bra 	$L__BB0_4;
$L__BB0_5:
	setp.eq.s32 	%p7, %r6, 0;
	@%p7 bra 	$L__BB0_13;
	and.b32  	%r39, %r45, 3;
	setp.lt.u32 	%p8, %r6, 4;
	@%p8 bra 	$L__BB0_8;
	add.s32 	%r65, %r92, %r5;
	mul.wide.u32 	%rd38, %r65, 4;
	add.s64 	%rd39, %rd2, %rd38;
	ld.global.f32 	%f41, [%rd39];
	mad.lo.s32 	%r66, %r92, %r47, %r53;
	mul.wide.u32 	%rd40, %r66, 4;
	add.s64 	%rd41, %rd1, %rd40;
	ld.global.f32 	%f42, [%rd41];
	fma.rn.f32 	%f43, %f41, %f42, %f67;
	add.s32 	%r67, %r65, 1;
	mul.wide.u32 	%rd42, %r67, 4;
	add.s64 	%rd43, %rd2, %rd42;
	ld.global.f32 	%f44, [%rd43];
	add.s32 	%r68, %r66, %r47;
	mul.wide.u32 	%rd44, %r68, 4;
	add.s64 	%rd45, %rd1, %rd44;
	ld.global.f32 	%f45, [%rd45];
	fma.rn.f32 	%f46, %f44, %f45, %f43;
	add.s32 	%r69, %r65, 2;
	mul.wide.u32 	%rd46, %r69, 4;
	add.s64 	%rd47, %rd2, %rd46;
	ld.global.f32 	%f47, [%rd47];
	add.s32 	%r70, %r68, %r47;
	mul.wide.u32 	%rd48, %r70, 4;
	add.s64 	%rd49, %rd1, %rd48;
	ld.global.f32 	%f48, [%rd49];
	fma.rn.f32 	%f49, %f47, %f48, %f46;
	add.s32 	%r71, %r65, 3;
	mul.wide.u32 	%rd50, %r71, 4;
	add.s64 	%rd51, %rd2, %rd50;
	ld.global.f32 	%f50, [%rd51];
	add.s32 	%r72, %r70, %r47;
	mul.wide.u32 	%rd52, %r72, 4;
	add.s64 	%rd53, %rd1, %rd52;
	ld.global.f32 	%f51, [%rd53];
	fma.rn.f32 	%f67, %f50, %f51, %f49;
	add.s32 	%r92, %r92, 4;
$L__BB0_8:
	setp.eq.s32 	%p9, %r39, 0;
	@%p9 bra 	$L__BB0_13;
	setp.eq.s32 	%p10, %r39, 1;
	@%p10 bra 	$L__BB0_11;
	add.s32 	%r73, %r92, %r5;
	mul.wide.u32 	%rd54, %r73, 4;
	add.s64 	%rd55, %rd2, %rd54;
	ld.global.f32 	%f53, [%rd55];
	mad.lo.s32 	%r74, %r92, %r47, %r53;
	mul.wide.u32 	%rd56, %r74, 4;
	add.s64 	%rd57, %rd1, %rd56;
	ld.global.f32 	%f54, [%rd57];
	fma.rn.f32 	%f55, %f53, %f54, %f67;
	add.s32 	%r75, %r73, 1;
	mul.wide.u32 	%rd58, %r75, 4;
	add.s64 	%rd59, %rd2, %rd58;
	ld.global.f32 	%f56, [%rd59];
	add.s32 	%r76, %r74, %r47;
	mul.wide.u32 	%rd60, %r76, 4;
	add.s64 	%rd61, %rd1, %rd60;
	ld.global.f32 	%f57, [%rd61];
	fma.rn.f32 	%f67, %f56, %f57, %f55;
	add.s32 	%r92, %r92, 2;
$L__BB0_11:
	and.b32  	%r77, %r45, 1;
	setp.eq.b32 	%p11, %r77, 1;
	not.pred 	%p12, %p11;
	@%p12 bra 	$L__BB0_13;
	add.s32 	%r78, %r92, %r5;
	mul.wide.u32 	%rd62, %r78, 4;
	add.s64 	%rd63, %rd2, %rd62;
	ld.global.f32 	%f58, [%rd63];
	mad.lo.s32 	%r79, %r92, %r47, %r53;
	mul.wide.u32 	%rd64, %r79, 4;
	add.s64 	%rd65, %rd1, %rd64;
	ld.global.f32 	%f59, [%rd65];
	fma.rn.f32 	%f67, %f58, %f59, %f67;
$L__BB0_13:
	mad.lo.s32 	%r80, %r47, %r1, %r53;
	cvta.to.global.u64 	%rd66, %rd3;
	mul.wide.u32 	%rd67, %r80, 4;
	add.s64 	%rd68, %rd66, %rd67;
	st.global.f32 	[%rd68], %f67;
$L__BB0_14:
	ret;

}


// ===== COMPILED SASS (sm_100) =====

	.target	sm_100

	.elftype	@"ET_EXEC"


//--------------------- .note.nv.tkinfo           --------------------------
	.section	.note.nv.tkinfo,"",@"SHT_NOTE"
	.sectionflags	@"SHF_NOTE_NV_TKINFO"
	.tkinfo
        /*0018*/ 	.word	0x00000002
        /*0030*/ 	.string	""
        /*0030*/ 	.string	"ptxas"
        /*0030*/ 	.string	"Cuda compilation tools, release 13.0, V13.0.88"
        /*0030*/ 	.string	"Build cuda_13.0.r13.0/compiler.36424714_0"
        /*0030*/ 	.string	"-arch sm_100 -m 64 "



//--------------------- .note.nv.cuinfo           --------------------------
	.section	.note.nv.cuinfo,"",@"SHT_NOTE"
	.sectionflags	@"SHF_NOTE_NV_CUINFO"
        /*0018*/ 	.short	0x0002
        /*001a*/ 	.short	0x0064
        /*001c*/ 	.short	0x0082
	.zero		2


//--------------------- .nv.info                  --------------------------
	.section	.nv.info,"",@"SHT_CUDA_INFO"
	.align	4


	//----- nvinfo : EIATTR_REGCOUNT
	.align		4
        /*0000*/ 	.byte	0x04, 0x2f
        /*0002*/ 	.short	(.L_1 - .L_0)
	.align		4
.L_0:
        /*0004*/ 	.word	index@(_Z5basiciiiPKfS0_Pf)
        /*0008*/ 	.word	0x00000020


	//----- nvinfo : EIATTR_FRAME_SIZE
	.align		4
.L_1:
        /*000c*/ 	.byte	0x04, 0x11
        /*000e*/ 	.short	(.L_3 - .L_2)
	.align		4
.L_2:
        /*0010*/ 	.word	index@(_Z5basiciiiPKfS0_Pf)
        /*0014*/ 	.word	0x00000000


	//----- nvinfo : EIATTR_MIN_STACK_SIZE
	.align		4
.L_3:
        /*0018*/ 	.byte	0x04, 0x12
        /*001a*/ 	.short	(.L_5 - .L_4)
	.align		4
.L_4:
        /*001c*/ 	.word	index@(_Z5basiciiiPKfS0_Pf)
        /*0020*/ 	.word	0x00000000
.L_5:


//--------------------- .nv.compat                --------------------------
	.section	.nv.compat,"",@"SHT_CUDA_COMPAT_INFO"
	.align	4
        /*0000*/ 	.byte	0x02, 0x09, 0x00, 0x00, 0x02, 0x02, 0x01, 0x00, 0x02, 0x05, 0x05, 0x00, 0x03, 0x07, 0x01, 0x01
        /*0010*/ 	.byte	0x02, 0x03, 0x00, 0x00, 0x02, 0x06, 0x01, 0x00, 0x04, 0x0b, 0x08, 0x00, 0x09, 0x00, 0x00, 0x00
        /*0020*/ 	.byte	0x00, 0x00, 0x00, 0x00


//--------------------- .nv.info._Z5basiciiiPKfS0_Pf --------------------------
	.section	.nv.info._Z5basiciiiPKfS0_Pf,"",@"SHT_CUDA_INFO"
	.sectionflags	@""
	.align	4


	//----- nvinfo : EIATTR_CUDA_API_VERSION
	.align		4
        /*0000*/ 	.byte	0x04, 0x37
        /*0002*/ 	.short	(.L_7 - .L_6)
.L_6:
        /*0004*/ 	.word	0x00000082


	//----- nvinfo : EIATTR_KPARAM_INFO
	.align		4
.L_7:
        /*0008*/ 	.byte	0x04, 0x17
        /*000a*/ 	.short	(.L_9 - .L_8)
.L_8:
        /*000c*/ 	.word	0x00000000
        /*0010*/ 	.short	0x0005
        /*0012*/ 	.short	0x0020
        /*0014*/ 	.byte	0x00, 0xf5, 0x21, 0x00


	//----- nvinfo : EIATTR_KPARAM_INFO
	.align		4
.L_9:
        /*0018*/ 	.byte	0x04, 0x17
        /*001a*/ 	.short	(.L_11 - .L_10)
.L_10:
        /*001c*/ 	.word	0x00000000
        /*0020*/ 	.short	0x0004
        /*0022*/ 	.short	0x0018
        /*0024*/ 	.byte	0x00, 0xf5, 0x21, 0x00


	//----- nvinfo : EIATTR_KPARAM_INFO
	.align		4
.L_11:
        /*0028*/ 	.byte	0x04, 0x17
        /*002a*/ 	.short	(.L_13 - .L_12)
.L_12:
        /*002c*/ 	.word	0x00000000
        /*0030*/ 	.short	0x0003
        /*0032*/ 	.short	0x0010
        /*0034*/ 	.byte	0x00, 0xf5, 0x21, 0x00


	//----- nvinfo : EIATTR_KPARAM_INFO
	.align		4
.L_13:
        /*0038*/ 	.byte	0x04, 0x17
        /*003a*/ 	.short	(.L_15 - .L_14)
.L_14:
        /*003c*/ 	.word	0x00000000
        /*0040*/ 	.short	0x0002
        /*0042*/ 	.short	0x0008
        /*0044*/ 	.byte	0x00, 0xf0, 0x11, 0x00


	//----- nvinfo : EIATTR_KPARAM_INFO
	.align		4
.L_15:
        /*0048*/ 	.byte	0x04, 0x17
        /*004a*/ 	.short	(.L_17 - .L_16)
.L_16:
        /*004c*/ 	.word	0x00000000
        /*0050*/ 	.short	0x0001
        /*0052*/ 	.short	0x0004
        /*0054*/ 	.byte	0x00, 0xf0, 0x11, 0x00


	//----- nvinfo : EIATTR_KPARAM_INFO
	.align		4
.L_17:
        /*0058*/ 	.byte	0x04, 0x17
        /*005a*/ 	.short	(.L_19 - .L_18)
.L_18:
        /*005c*/ 	.word	0x00000000
        /*0060*/ 	.short	0x0000
        /*0062*/ 	.short	0x0000
        /*0064*/ 	.byte	0x00, 0xf0, 0x11, 0x00


	//----- nvinfo : EIATTR_SPARSE_MMA_MASK
	.align		4
.L_19:
        /*0068*/ 	.byte	0x03, 0x50
        /*006a*/ 	.short	0x0000


	//----- nvinfo : EIATTR_MAXREG_COUNT
	.align		4
        /*006c*/ 	.byte	0x03, 0x1b
        /*006e*/ 	.short	0x00ff


	//----- nvinfo : EIATTR_MERCURY_ISA_VERSION
	.align		4
        /*0070*/ 	.byte	0x03, 0x5f
        /*0072*/ 	.short	0x0101


	//----- nvinfo : EIATTR_VRC_CTA_INIT_COUNT
	.align		4
        /*0074*/ 	.byte	0x02, 0x4a
	.zero		1
	.zero		1


	//----- nvinfo : EIATTR_EXIT_INSTR_OFFSETS
	.align		4
        /*0078*/ 	.byte	0x04, 0x1c
        /*007a*/ 	.short	(.L_21 - .L_20)


	//   ....[0]....
.L_20:
        /*007c*/ 	.word	0x000000d0


	//   ....[1]....
        /*0080*/ 	.word	0x00000a80


	//----- nvinfo : EIATTR_CBANK_PARAM_SIZE
	.align		4
.L_21:
        /*0084*/ 	.byte	0x03, 0x19
        /*0086*/ 	.short	0x0028


	//----- nvinfo : EIATTR_PARAM_CBANK
	.align		4
        /*0088*/ 	.byte	0x04, 0x0a
        /*008a*/ 	.short	(.L_23 - .L_22)
	.align		4
.L_22:
        /*008c*/ 	.word	index@(.nv.constant0._Z5basiciiiPKfS0_Pf)
        /*0090*/ 	.short	0x0380
        /*0092*/ 	.short	0x0028


	//----- nvinfo : EIATTR_SW_WAR
	.align		4
.L_23:
        /*0094*/ 	.byte	0x04, 0x36
        /*0096*/ 	.short	(.L_25 - .L_24)
.L_24:
        /*0098*/ 	.word	0x00000008
.L_25:


//--------------------- .nv.callgraph             --------------------------
	.section	.nv.callgraph,"",@"SHT_CUDA_CALLGRAPH"
	.align	4
	.sectionentsize	8
	.align		4
        /*0000*/ 	.word	0x00000000
	.align		4
        /*0004*/ 	.word	0xffffffff
	.align		4
        /*0008*/ 	.word	0x00000000
	.align		4
        /*000c*/ 	.word	0xfffffffe
	.align		4
        /*0010*/ 	.word	0x00000000
	.align		4
        /*0014*/ 	.word	0xfffffffd
	.align		4
        /*0018*/ 	.word	0x00000000
	.align		4
        /*001c*/ 	.word	0xfffffffc


//--------------------- .text._Z5basiciiiPKfS0_Pf --------------------------
	.section	.text._Z5basiciiiPKfS0_Pf,"ax",@progbits
	.align	128
        .global         _Z5basiciiiPKfS0_Pf
        .type           _Z5basiciiiPKfS0_Pf,@function
        .size           _Z5basiciiiPKfS0_Pf,(.L_x_5 - _Z5basiciiiPKfS0_Pf)
        .other          _Z5basiciiiPKfS0_Pf,@"STO_CUDA_ENTRY STV_DEFAULT"
_Z5basiciiiPKfS0_Pf:
.text._Z5basiciiiPKfS0_Pf:
[----:B------:R-:W-:Y:S01]  /*0000*/  LDC R1, c[0x0][0x37c] ;  /* 0x0000df00ff017b82 */ /* 0x000fe20000000800 */
[----:B------:R-:W0:Y:S07]  /*0010*/  S2R R8, SR_TID.Y ;  /* 0x0000000000087919 */ /* 0x000e2e0000002200 */
[----:B------:R-:W1:Y:S01]  /*0020*/  S2UR UR4, SR_CTAID.Y ;  /* 0x00000000000479c3 */ /* 0x000e620000002600 */
[----:B------:R-:W2:Y:S07]  /*0030*/  S2R R2, SR_TID.X ;  /* 0x0000000000027919 */ /* 0x000eae0000002100 */
[----:B------:R-:W2:Y:S01]  /*0040*/  LDC R3, c[0x0][0x360] ;  /* 0x0000d800ff037b82 */ /* 0x000ea20000000800 */
[----:B------:R-:W1:Y:S07]  /*0050*/  LDCU UR5, c[0x0][0x364] ;  /* 0x00006c80ff0577ac */ /* 0x000e6e0008000800 */
[----:B------:R-:W2:Y:S08]  /*0060*/  S2UR UR6, SR_CTAID.X ;  /* 0x00000000000679c3 */ /* 0x000eb00000002500 */
[----:B------:R-:W3:Y:S01]  /*0070*/  LDC.64 R4, c[0x0][0x380] ;  /* 0x0000e000ff047b82 */ /* 0x000ee20000000a00 */
[----:B-1----:R-:W-:-:S06]  /*0080*/  UIMAD UR4, UR4, UR5, URZ ;  /* 0x00000005040472a4 */ /* 0x002fcc000f8e02ff */
[----:B0-----:R-:W-:Y:S01]  /*0090*/  IADD3 R0, PT, PT, R8, UR4, RZ ;  /* 0x0000000408007c10 */ /* 0x001fe2000fffe0ff */
[----:B--2---:R-:W-:-:S03]  /*00a0*/  IMAD R3, R3, UR6, R2 ;  /* 0x0000000603037c24 */ /* 0x004fc6000f8e0202 */
[----:B---3--:R-:W-:-:S04]  /*00b0*/  ISETP.GE.U32.AND P0, PT, R0, R5, PT ;  /* 0x000000050000720c */ /* 0x008fc80003f06070 */
[----:B------:R-:W-:-:S13]  /*00c0*/  ISETP.GE.U32.OR P0, PT, R3, R4, P0 ;  /* 0x000000040300720c */ /* 0x000fda0000706470 */
[----:B------:R-:W-:Y:S05]  /*00d0*/  @P0 EXIT ;  /* 0x000000000000094d */ /* 0x000fea0003800000 */
[----:B------:R-:W0:Y:S01]  /*00e0*/  LDC R2, c[0x0][0x388] ;  /* 0x0000e200ff027b82 */ /* 0x000e220000000800 */
[----:B------:R-:W1:Y:S01]  /*00f0*/  LDCU.64 UR6, c[0x0][0x358] ;  /* 0x00006b00ff0677ac */ /* 0x000e620008000a00 */
[----:B------:R-:W-:Y:S01]  /*0100*/  HFMA2 R25, -RZ, RZ, 0, 0 ;  /* 0x00000000ff197431 */ /* 0x000fe200000001ff */
[----:B0-----:R-:W-:-:S13]  /*0110*/  ISETP.GE.AND P0, PT, R2, 0x1, PT ;  /* 0x000000010200780c */ /* 0x001fda0003f06270 */
[----:B-1----:R-:W-:Y:S05]  /*0120*/  @!P0 BRA `(.L_x_0) ;  /* 0x0000000800448947 */ /* 0x002fea0003800000 */
[C---:B------:R-:W-:Y:S02]  /*0130*/  ISETP.GE.U32.AND P1, PT, R2.reuse, 0x8, PT ;  /* 0x000000080200780c */ /* 0x040fe40003f26070 */
[----:B------:R-:W-:Y:S02]  /*0140*/  LOP3.LUT R6, R2, 0x7, RZ, 0xc0, !PT ;  /* 0x0000000702067812 */ /* 0x000fe400078ec0ff */
[----:B------:R-:W-:Y:S02]  /*0150*/  MOV R25, RZ ;  /* 0x000000ff00197202 */ /* 0x000fe40000000f00 */
[----:B------:R-:W-:Y:S02]  /*0160*/  ISETP.NE.AND P0, PT, R6, RZ, PT ;  /* 0x000000ff0600720c */ /* 0x000fe40003f05270 */
[----:B------:R-:W-:-:S05]  /*0170*/  MOV R7, RZ ;  /* 0x000000ff00077202 */ /* 0x000fca0000000f00 */
[----:B------:R-:W-:Y:S06]  /*0180*/  @!P1 BRA `(.L_x_1) ;  /* 0x0000000400249947 */ /* 0x000fec0003800000 */
[----:B------:R-:W-:Y:S01]  /*0190*/  LOP3.LUT R7, R2, 0x7ffffff8, RZ, 0xc0, !PT ;  /* 0x7ffffff802077812 */ /* 0x000fe200078ec0ff */
[C---:B------:R-:W-:Y:S01]  /*01a0*/  IMAD R10, R5.reuse, 0x3, R0 ;  /* 0x00000003050a7824 */ /* 0x040fe200078e0200 */
[C---:B------:R-:W-:Y:S01]  /*01b0*/  IADD3 R4, PT, PT, R5.reuse, UR4, R8 ;  /* 0x0000000405047c10 */ /* 0x040fe2000fffe008 */
[C-C-:B------:R-:W-:Y:S01]  /*01c0*/  IMAD R14, R5.reuse, 0x5, R0.reuse ;  /* 0x00000005050e7824 */ /* 0x140fe200078e0200 */
[CC--:B------:R-:W-:Y:S01]  /*01d0*/  LEA R8, R5.reuse, R0.reuse, 0x1 ;  /* 0x0000000005087211 */ /* 0x0c0fe200078e08ff */
[C-C-:B------:R-:W-:Y:S01]  /*01e0*/  IMAD R9, R5.reuse, 0x6, R0.reuse ;  /* 0x0000000605097824 */ /* 0x140fe200078e0200 */
[C---:B------:R-:W-:Y:S01]  /*01f0*/  LEA R12, R5.reuse, R0, 0x2 ;  /* 0x00000000050c7211 */ /* 0x040fe200078e10ff */
[----:B------:R-:W-:Y:S01]  /*0200*/  IMAD R11, R5, 0x7, R0 ;  /* 0x00000007050b7824 */ /* 0x000fe200078e0200 */
[----:B------:R-:W-:Y:S01]  /*0210*/  MOV R25, RZ ;  /* 0x000000ff00197202 */ /* 0x000fe20000000f00 */
[----:B------:R-:W-:Y:S01]  /*0220*/  IMAD R15, R3, R2, 0x3 ;  /* 0x00000003030f7424 */ /* 0x000fe200078e0202 */
[----:B------:R-:W-:-:S02]  /*0230*/  MOV R13, R0 ;  /* 0x00000000000d7202 */ /* 0x000fc40000000f00 */
[----:B------:R-:W-:-:S07]  /*0240*/  IADD3 R24, PT, PT, -R7, RZ, RZ ;  /* 0x000000ff07187210 */ /* 0x000fce0007ffe1ff */
.L_x_2:
[----:B------:R-:W0:Y:S01]  /*0250*/  LDC.64 R20, c[0x0][0x390] ;  /* 0x0000e400ff147b82 */ /* 0x000e220000000a00 */
[----:B------:R-:W-:-:S07]  /*0260*/  IADD3 R23, PT, PT, R15, -0x3, RZ ;  /* 0xfffffffd0f177810 */ /* 0x000fce0007ffe0ff */
[----:B------:R-:W1:Y:S01]  /*0270*/  LDC.64 R16, c[0x0][0x398] ;  /* 0x0000e600ff107b82 */ /* 0x000e620000000a00 */
[----:B0-----:R-:W-:-:S06]  /*0280*/  IMAD.WIDE.U32 R22, R23, 0x4, R20 ;  /* 0x0000000417167825 */ /* 0x001fcc00078e0014 */
[----:B------:R-:W2:Y:S01]  /*0290*/  LDG.E R22, desc[UR6][R22.64] ;  /* 0x0000000616167981 */ /* 0x000ea2000c1e1900 */
[----:B-1----:R-:W-:-:S06]  /*02a0*/  IMAD.WIDE.U32 R18, R13, 0x4, R16 ;  /* 0x000000040d127825 */ /* 0x002fcc00078e0010 */
[----:B------:R-:W2:Y:S01]  /*02b0*/  LDG.E R18, desc[UR6][R18.64] ;  /* 0x0000000612127981 */ /* 0x000ea2000c1e1900 */
[----:B------:R-:W-:Y:S01]  /*02c0*/  IADD3 R27, PT, PT, R15, -0x2, RZ ;  /* 0xfffffffe0f1b7810 */ /* 0x000fe20007ffe0ff */
[----:B------:R-:W-:-:S06]  /*02d0*/  IMAD.WIDE.U32 R28, R4, 0x4, R16 ;  /* 0x00000004041c7825 */ /* 0x000fcc00078e0010 */
[----:B------:R-:W3:Y:S01]  /*02e0*/  LDG.E R28, desc[UR6][R28.64] ;  /* 0x000000061c1c7981 */ /* 0x000ee2000c1e1900 */
[----:B--2---:R-:W-:Y:S01]  /*02f0*/  FFMA R25, R22, R18, R25 ;  /* 0x0000001216197223 */ /* 0x004fe20000000019 */
[----:B------:R-:W-:Y:S01]  /*0300*/  IMAD.WIDE.U32 R22, R27, 0x4, R20 ;  /* 0x000000041b167825 */ /* 0x000fe200078e0014 */
[----:B------:R-:W-:-:S05]  /*0310*/  IADD3 R27, PT, PT, R15, -0x1, RZ ;  /* 0xffffffff0f1b7810 */ /* 0x000fca0007ffe0ff */
[----:B------:R-:W-:Y:S01]  /*0320*/  IMAD.WIDE.U32 R26, R27, 0x4, R20 ;  /* 0x000000041b1a7825 */ /* 0x000fe200078e0014 */
[----:B------:R-:W3:Y:S04]  /*0330*/  LDG.E R22, desc[UR6][R22.64] ;  /* 0x0000000616167981 */ /* 0x000ee8000c1e1900 */
[----:B------:R0:W2:Y:S02]  /*0340*/  LDG.E R18, desc[UR6][R26.64] ;  /* 0x000000061a127981 */ /* 0x0000a4000c1e1900 */
[----:B0-----:R-:W-:-:S05]  /*0350*/  IMAD.WIDE.U32 R26, R8, 0x4, R16 ;  /* 0x00000004081a7825 */ /* 0x001fca00078e0010 */
[----:B------:R-:W2:Y:S01]  /*0360*/  LDG.E R19, desc[UR6][R26.64] ;  /* 0x000000061a137981 */ /* 0x000ea2000c1e1900 */
[----:B------:R-:W-:Y:S01]  /*0370*/  IADD3 R23, PT, PT, R15, 0x1, RZ ;  /* 0x000000010f177810 */ /* 0x000fe20007ffe0ff */
[----:B---3--:R-:W-:-:S04]  /*0380*/  FFMA R25, R22, R28, R25 ;  /* 0x0000001c16197223 */ /* 0x008fc80000000019 */
[----:B--2---:R-:W-:Y:S01]  /*0390*/  FFMA R25, R18, R19, R25 ;  /* 0x0000001312197223 */ /* 0x004fe20000000019 */
[----:B------:R-:W-:-:S05]  /*03a0*/  IMAD.WIDE.U32 R18, R15, 0x4, R20 ;  /* 0x000000040f127825 */ /* 0x000fca00078e0014 */
[----:B------:R0:W2:Y:S02]  /*03b0*/  LDG.E R28, desc[UR6][R18.64] ;  /* 0x00000006121c7981 */ /* 0x0000a4000c1e1900 */
[----:B0-----:R-:W-:-:S04]  /*03c0*/  IMAD.WIDE.U32 R18, R23, 0x4, R20 ;  /* 0x0000000417127825 */ /* 0x001fc800078e0014 */
[--C-:B------:R-:W-:Y:S02]  /*03d0*/  IMAD.WIDE.U32 R22, R10, 0x4, R16.reuse ;  /* 0x000000040a167825 */ /* 0x100fe400078e0010 */
[----:B------:R-:W3:Y:S04]  /*03e0*/  LDG.E R18, desc[UR6][R18.64] ;  /* 0x0000000612127981 */ /* 0x000ee8000c1e1900 */
[----:B------:R0:W2:Y:S02]  /*03f0*/  LDG.E R29, desc[UR6][R22.64] ;  /* 0x00000006161d7981 */ /* 0x0000a4000c1e1900 */
[----:B0-----:R-:W-:-:S05]  /*0400*/  IMAD.WIDE.U32 R22, R12, 0x4, R16 ;  /* 0x000000040c167825 */ /* 0x001fca00078e0010 */
[----:B------:R0:W3:Y:S01]  /*0410*/  LDG.E R26, desc[UR6][R22.64] ;  /* 0x00000006161a7981 */ /* 0x0000e2000c1e1900 */
[C---:B------:R-:W-:Y:S02]  /*0420*/  IADD3 R27, PT, PT, R15.reuse, 0x3, RZ ;  /* 0x000000030f1b7810 */ /* 0x040fe40007ffe0ff */
[C---:B0-----:R-:W-:Y:S01]  /*0430*/  IADD3 R23, PT, PT, R15.reuse, 0x4, RZ ;  /* 0x000000040f177810 */ /* 0x041fe20007ffe0ff */
[----:B--2---:R-:W-:Y:S01]  /*0440*/  FFMA R25, R28, R29, R25 ;  /* 0x0000001d1c197223 */ /* 0x004fe20000000019 */
[----:B------:R-:W-:-:S05]  /*0450*/  IADD3 R29, PT, PT, R15, 0x2, RZ ;  /* 0x000000020f1d7810 */ /* 0x000fca0007ffe0ff */
[----:B------:R-:W-:-:S06]  /*0460*/  IMAD.WIDE.U32 R28, R29, 0x4, R20 ;  /* 0x000000041d1c7825 */ /* 0x000fcc00078e0014 */
[----:B------:R-:W2:Y:S01]  /*0470*/  LDG.E R28, desc[UR6][R28.64] ;  /* 0x000000061c1c7981 */ /* 0x000ea2000c1e1900 */
[----:B---3--:R-:W-:Y:S01]  /*0480*/  FFMA R25, R18, R26, R25 ;  /* 0x0000001a12197223 */ /* 0x008fe20000000019 */
[----:B------:R-:W-:-:S04]  /*0490*/  IMAD.WIDE.U32 R18, R14, 0x4, R16 ;  /* 0x000000040e127825 */ /* 0x000fc800078e0010 */
[--C-:B------:R-:W-:Y:S02]  /*04a0*/  IMAD.WIDE.U32 R26, R27, 0x4, R20.reuse ;  /* 0x000000041b1a7825 */ /* 0x100fe400078e0014 */
[----:B------:R-:W2:Y:S02]  /*04b0*/  LDG.E R18, desc[UR6][R18.64] ;  /* 0x0000000612127981 */ /* 0x000ea4000c1e1900 */
[----:B------:R-:W-:Y:S02]  /*04c0*/  IMAD.WIDE.U32 R20, R23, 0x4, R20 ;  /* 0x0000000417147825 */ /* 0x000fe400078e0014 */
[----:B------:R-:W3:Y:S02]  /*04d0*/  LDG.E R26, desc[UR6][R26.64] ;  /* 0x000000061a1a7981 */ /* 0x000ee4000c1e1900 */
[--C-:B------:R-:W-:Y:S02]  /*04e0*/  IMAD.WIDE.U32 R22, R9, 0x4, R16.reuse ;  /* 0x0000000409167825 */ /* 0x100fe400078e0010 */
[----:B------:R-:W4:Y:S02]  /*04f0*/  LDG.E R20, desc[UR6][R20.64] ;  /* 0x0000000614147981 */ /* 0x000f24000c1e1900 */
[----:B------:R-:W-:-:S02]  /*0500*/  IMAD.WIDE.U32 R16, R11, 0x4, R16 ;  /* 0x000000040b107825 */ /* 0x000fc400078e0010 */
[----:B------:R-:W3:Y:S04]  /*0510*/  LDG.E R23, desc[UR6][R22.64] ;  /* 0x0000000616177981 */ /* 0x000ee8000c1e1900 */
[----:B------:R-:W4:Y:S01]  /*0520*/  LDG.E R16, desc[UR6][R16.64] ;  /* 0x0000000610107981 */ /* 0x000f22000c1e1900 */
[----:B------:R-:W-:-:S04]  /*0530*/  IADD3 R24, PT, PT, R24, 0x8, RZ ;  /* 0x0000000818187810 */ /* 0x000fc80007ffe0ff */
[----:B------:R-:W-:Y:S02]  /*0540*/  ISETP.NE.AND P1, PT, R24, RZ, PT ;  /* 0x000000ff1800720c */ /* 0x000fe40003f25270 */
[----:B------:R-:W-:Y:S02]  /*0550*/  IADD3 R15, PT, PT, R15, 0x8, RZ ;  /* 0x000000080f0f7810 */ /* 0x000fe40007ffe0ff */
[C---:B------:R-:W-:Y:S02]  /*0560*/  LEA R4, R5.reuse, R4, 0x3 ;  /* 0x0000000405047211 */ /* 0x040fe400078e18ff */
[C---:B------:R-:W-:Y:S02]  /*0570*/  LEA R8, R5.reuse, R8, 0x3 ;  /* 0x0000000805087211 */ /* 0x040fe400078e18ff */
[C---:B------:R-:W-:Y:S02]  /*0580*/  LEA R10, R5.reuse, R10, 0x3 ;  /* 0x0000000a050a7211 */ /* 0x040fe400078e18ff */
[----:B------:R-:W-:-:S02]  /*0590*/  LEA R12, R5, R12, 0x3 ;  /* 0x0000000c050c7211 */ /* 0x000fc400078e18ff */
[C---:B------:R-:W-:Y:S02]  /*05a0*/  LEA R14, R5.reuse, R14, 0x3 ;  /* 0x0000000e050e7211 */ /* 0x040fe400078e18ff */
[C---:B------:R-:W-:Y:S02]  /*05b0*/  LEA R9, R5.reuse, R9, 0x3 ;  /* 0x0000000905097211 */ /* 0x040fe400078e18ff */
[C---:B------:R-:W-:Y:S02]  /*05c0*/  LEA R11, R5.reuse, R11, 0x3 ;  /* 0x0000000b050b7211 */ /* 0x040fe400078e18ff */
[----:B------:R-:W-:Y:S01]  /*05d0*/  LEA R13, R5, R13, 0x3 ;  /* 0x0000000d050d7211 */ /* 0x000fe200078e18ff */
[----:B--2---:R-:W-:-:S04]  /*05e0*/  FFMA R25, R28, R18, R25 ;  /* 0x000000121c197223 */ /* 0x004fc80000000019 */
[----:B---3--:R-:W-:-:S04]  /*05f0*/  FFMA R25, R26, R23, R25 ;  /* 0x000000171a197223 */ /* 0x008fc80000000019 */
[----:B----4-:R-:W-:Y:S01]  /*0600*/  FFMA R25, R20, R16, R25 ;  /* 0x0000001014197223 */ /* 0x010fe20000000019 */
[----:B------:R-:W-:Y:S06]  /*0610*/  @P1 BRA `(.L_x_2) ;  /* 0xfffffffc000c1947 */ /* 0x000fec000383ffff */
.L_x_1:
[----:B------:R-:W-:Y:S05]  /*0620*/  @!P0 BRA `(.L_x_0) ;  /* 0x0000000400048947 */ /* 0x000fea0003800000 */
[----:B------:R-:W-:Y:S02]  /*0630*/  ISETP.GE.U32.AND P0, PT, R6, 0x4, PT ;  /* 0x000000040600780c */ /* 0x000fe40003f06070 */
[----:B------:R-:W-:-:S04]  /*0640*/  LOP3.LUT R24, R2, 0x3, RZ, 0xc0, !PT ;  /* 0x0000000302187812 */ /* 0x000fc800078ec0ff */
[----:B------:R-:W-:-:S07]  /*0650*/  ISETP.NE.AND P1, PT, R24, RZ, PT ;  /* 0x000000ff1800720c */ /* 0x000fce0003f25270 */
[----:B------:R-:W-:Y:S06]  /*0660*/  @!P0 BRA `(.L_x_3) ;  /* 0x00000000007c8947 */ /* 0x000fec0003800000 */
[----:B------:R-:W0:Y:S01]  /*0670*/  LDC.64 R8, c[0x0][0x398] ;  /* 0x0000e600ff087b82 */ /* 0x000e220000000a00 */
[----:B------:R-:W-:Y:S02]  /*0680*/  IMAD R13, R3, R2, R7 ;  /* 0x00000002030d7224 */ /* 0x000fe400078e0207 */
[----:B------:R-:W-:-:S03]  /*0690*/  IMAD R6, R7, R5, R0 ;  /* 0x0000000507067224 */ /* 0x000fc600078e0200 */
[C---:B------:R-:W-:Y:S02]  /*06a0*/  IADD3 R21, PT, PT, R13.reuse, 0x1, RZ ;  /* 0x000000010d157810 */ /* 0x040fe40007ffe0ff */
[----:B------:R-:W1:Y:S01]  /*06b0*/  LDC.64 R10, c[0x0][0x390] ;  /* 0x0000e400ff0a7b82 */ /* 0x000e620000000a00 */
[C---:B------:R-:W-:Y:S02]  /*06c0*/  IADD3 R15, PT, PT, R13.reuse, 0x2, RZ ;  /* 0x000000020d0f7810 */ /* 0x040fe40007ffe0ff */
[----:B------:R-:W-:Y:S01]  /*06d0*/  IADD3 R27, PT, PT, R13, 0x3, RZ ;  /* 0x000000030d1b7810 */ /* 0x000fe20007ffe0ff */
[C---:B0-----:R-:W-:Y:S01]  /*06e0*/  IMAD.WIDE.U32 R18, R6.reuse, 0x4, R8 ;  /* 0x0000000406127825 */ /* 0x041fe200078e0008 */
[----:B------:R-:W-:-:S04]  /*06f0*/  IADD3 R6, PT, PT, R6, R5, RZ ;  /* 0x0000000506067210 */ /* 0x000fc80007ffe0ff */
[CC--:B------:R-:W-:Y:S01]  /*0700*/  IADD3 R14, PT, PT, R6.reuse, R5.reuse, RZ ;  /* 0x00000005060e7210 */ /* 0x0c0fe20007ffe0ff */
[--C-:B-1----:R-:W-:Y:S01]  /*0710*/  IMAD.WIDE.U32 R22, R13, 0x4, R10.reuse ;  /* 0x000000040d167825 */ /* 0x102fe200078e000a */
[----:B------:R-:W2:Y:S03]  /*0720*/  LDG.E R18, desc[UR6][R18.64] ;  /* 0x0000000612127981 */ /* 0x000ea6000c1e1900 */
[----:B------:R-:W-:Y:S01]  /*0730*/  IMAD.WIDE.U32 R20, R21, 0x4, R10 ;  /* 0x0000000415147825 */ /* 0x000fe200078e000a */
[----:B------:R-:W2:Y:S03]  /*0740*/  LDG.E R4, desc[UR6][R22.64] ;  /* 0x0000000616047981 */ /* 0x000ea6000c1e1900 */
[----:B------:R-:W-:Y:S01]  /*0750*/  IMAD.WIDE.U32 R16, R6, 0x4, R8 ;  /* 0x0000000406107825 */ /* 0x000fe200078e0008 */
[----:B------:R-:W-:Y:S01]  /*0760*/  IADD3 R29, PT, PT, R14, R5, RZ ;  /* 0x000000050e1d7210 */ /* 0x000fe20007ffe0ff */
[----:B------:R-:W3:Y:S02]  /*0770*/  LDG.E R20, desc[UR6][R20.64] ;  /* 0x0000000614147981 */ /* 0x000ee4000c1e1900 */
[----:B------:R-:W-:-:S02]  /*0780*/  IMAD.WIDE.U32 R12, R15, 0x4, R10 ;  /* 0x000000040f0c7825 */ /* 0x000fc400078e000a */
[----:B------:R-:W3:Y:S02]  /*0790*/  LDG.E R17, desc[UR6][R16.64] ;  /* 0x0000000610117981 */ /* 0x000ee4000c1e1900 */
[----:B------:R-:W-:Y:S02]  /*07a0*/  IMAD.WIDE.U32 R14, R14, 0x4, R8 ;  /* 0x000000040e0e7825 */ /* 0x000fe400078e0008 */
[----:B------:R-:W4:Y:S02]  /*07b0*/  LDG.E R13, desc[UR6][R12.64] ;  /* 0x000000060c0d7981 */ /* 0x000f24000c1e1900 */
[----:B------:R-:W-:Y:S02]  /*07c0*/  IMAD.WIDE.U32 R10, R27, 0x4, R10 ;  /* 0x000000041b0a7825 */ /* 0x000fe400078e000a */
[----:B------:R-:W4:Y:S02]  /*07d0*/  LDG.E R14, desc[UR6][R14.64] ;  /* 0x000000060e0e7981 */ /* 0x000f24000c1e1900 */
[----:B------:R-:W-:-:S02]  /*07e0*/  IMAD.WIDE.U32 R8, R29, 0x4, R8 ;  /* 0x000000041d087825 */ /* 0x000fc400078e0008 */
[----:B------:R-:W5:Y:S04]  /*07f0*/  LDG.E R11, desc[UR6][R10.64] ;  /* 0x000000060a0b7981 */ /* 0x000f68000c1e1900 */
[----:B------:R-:W5:Y:S01]  /*0800*/  LDG.E R8, desc[UR6][R8.64] ;  /* 0x0000000608087981 */ /* 0x000f62000c1e1900 */
[----:B------:R-:W-:Y:S01]  /*0810*/  IADD3 R7, PT, PT, R7, 0x4, RZ ;  /* 0x0000000407077810 */ /* 0x000fe20007ffe0ff */
[----:B--2---:R-:W-:-:S04]  /*0820*/  FFMA R25, R4, R18, R25 ;  /* 0x0000001204197223 */ /* 0x004fc80000000019 */
[----:B---3--:R-:W-:-:S04]  /*0830*/  FFMA R20, R20, R17, R25 ;  /* 0x0000001114147223 */ /* 0x008fc80000000019 */
[----:B----4-:R-:W-:-:S04]  /*0840*/  FFMA R20, R13, R14, R20 ;  /* 0x0000000e0d147223 */ /* 0x010fc80000000014 */
[----:B-----5:R-:W-:-:S07]  /*0850*/  FFMA R25, R11, R8, R20 ;  /* 0x000000080b197223 */ /* 0x020fce0000000014 */
.L_x_3:
[----:B------:R-:W-:Y:S05]  /*0860*/  @!P1 BRA `(.L_x_0) ;  /* 0x0000000000749947 */ /* 0x000fea0003800000 */
[----:B------:R-:W0:Y:S01]  /*0870*/  LDC.64 R16, c[0x0][0x390] ;  /* 0x0000e400ff107b82 */ /* 0x000e220000000a00 */
[----:B------:R-:W-:Y:S02]  /*0880*/  ISETP.NE.AND P0, PT, R24, 0x1, PT ;  /* 0x000000011800780c */ /* 0x000fe40003f05270 */
[----:B------:R-:W-:-:S04]  /*0890*/  LOP3.LUT R4, R2, 0x1, RZ, 0xc0, !PT ;  /* 0x0000000102047812 */ /* 0x000fc800078ec0ff */
[----:B------:R-:W-:Y:S01]  /*08a0*/  ISETP.NE.U32.AND P1, PT, R4, 0x1, PT ;  /* 0x000000010400780c */ /* 0x000fe20003f25070 */
[----:B------:R-:W1:Y:S06]  /*08b0*/  LDC.64 R8, c[0x0][0x398] ;  /* 0x0000e600ff087b82 */ /* 0x000e6c0000000a00 */
[----:B------:R-:W-:Y:S02]  /*08c0*/  @P0 IMAD R15, R3, R2, R7 ;  /* 0x00000002030f0224 */ /* 0x000fe400078e0207 */
[----:B------:R-:W2:Y:S01]  /*08d0*/  LDC.64 R10, c[0x0][0x390] ;  /* 0x0000e400ff0a7b82 */ /* 0x000ea20000000a00 */
[C---:B------:R-:W-:Y:S01]  /*08e0*/  @P0 IMAD R14, R7.reuse, R5, R0 ;  /* 0x00000005070e0224 */ /* 0x040fe200078e0200 */
[----:B------:R-:W-:-:S02]  /*08f0*/  @P0 IADD3 R7, PT, PT, R7, 0x2, RZ ;  /* 0x0000000207070810 */ /* 0x000fc40007ffe0ff */
[C---:B------:R-:W-:Y:S02]  /*0900*/  @P0 IADD3 R21, PT, PT, R15.reuse, 0x1, RZ ;  /* 0x000000010f150810 */ /* 0x040fe40007ffe0ff */
[----:B------:R-:W-:Y:S02]  /*0910*/  @P0 IADD3 R23, PT, PT, R14, R5, RZ ;  /* 0x000000050e170210 */ /* 0x000fe40007ffe0ff */
[----:B------:R-:W3:Y:S01]  /*0920*/  LDC.64 R12, c[0x0][0x398] ;  /* 0x0000e600ff0c7b82 */ /* 0x000ee20000000a00 */
[----:B0-----:R-:W-:-:S04]  /*0930*/  @P0 IMAD.WIDE.U32 R18, R15, 0x4, R16 ;  /* 0x000000040f120825 */ /* 0x001fc800078e0010 */
[----:B------:R-:W-:Y:S01]  /*0940*/  @P0 IMAD.WIDE.U32 R16, R21, 0x4, R16 ;  /* 0x0000000415100825 */ /* 0x000fe200078e0010 */
[----:B------:R-:W4:Y:S03]  /*0950*/  @P0 LDG.E R4, desc[UR6][R18.64] ;  /* 0x0000000612040981 */ /* 0x000f26000c1e1900 */
[----:B-1----:R-:W-:Y:S02]  /*0960*/  @P0 IMAD.WIDE.U32 R14, R14, 0x4, R8 ;  /* 0x000000040e0e0825 */ /* 0x002fe400078e0008 */
[----:B------:R-:W5:Y:S02]  /*0970*/  @P0 LDG.E R17, desc[UR6][R16.64] ;  /* 0x0000000610110981 */ /* 0x000f64000c1e1900 */
[----:B------:R-:W-:Y:S02]  /*0980*/  @!P1 IMAD R21, R3, R2, R7 ;  /* 0x0000000203159224 */ /* 0x000fe400078e0207 */
[----:B------:R-:W-:Y:S01]  /*0990*/  @P0 IMAD.WIDE.U32 R8, R23, 0x4, R8 ;  /* 0x0000000417080825 */ /* 0x000fe200078e0008 */
[----:B------:R-:W4:Y:S03]  /*09a0*/  @P0 LDG.E R14, desc[UR6][R14.64] ;  /* 0x000000060e0e0981 */ /* 0x000f26000c1e1900 */
[----:B------:R-:W-:-:S02]  /*09b0*/  @!P1 IMAD R7, R7, R5, R0 ;  /* 0x0000000507079224 */ /* 0x000fc400078e0200 */
[----:B--2---:R-:W-:Y:S01]  /*09c0*/  @!P1 IMAD.WIDE.U32 R10, R21, 0x4, R10 ;  /* 0x00000004150a9825 */ /* 0x004fe200078e000a */
[----:B------:R-:W5:Y:S03]  /*09d0*/  @P0 LDG.E R8, desc[UR6][R8.64] ;  /* 0x0000000608080981 */ /* 0x000f66000c1e1900 */
[----:B---3--:R-:W-:Y:S02]  /*09e0*/  @!P1 IMAD.WIDE.U32 R12, R7, 0x4, R12 ;  /* 0x00000004070c9825 */ /* 0x008fe400078e000c */
[----:B------:R-:W2:Y:S04]  /*09f0*/  @!P1 LDG.E R10, desc[UR6][R10.64] ;  /* 0x000000060a0a9981 */ /* 0x000ea8000c1e1900 */
[----:B------:R-:W2:Y:S01]  /*0a00*/  @!P1 LDG.E R12, desc[UR6][R12.64] ;  /* 0x000000060c0c9981 */ /* 0x000ea2000c1e1900 */
[----:B----4-:R-:W-:-:S04]  /*0a10*/  @P0 FFMA R4, R4, R14, R25 ;  /* 0x0000000e04040223 */ /* 0x010fc80000000019 */
[----:B-----5:R-:W-:-:S04]  /*0a20*/  @P0 FFMA R25, R17, R8, R4 ;  /* 0x0000000811190223 */ /* 0x020fc80000000004 */
[----:B--2---:R-:W-:-:S07]  /*0a30*/  @!P1 FFMA R25, R10, R12, R25 ;  /* 0x0000000c0a199223 */ /* 0x004fce0000000019 */
.L_x_0:
[----:B------:R-:W0:Y:S01]  /*0a40*/  LDC.64 R6, c[0x0][0x3a0] ;  /* 0x0000e800ff067b82 */ /* 0x000e220000000a00 */
[----:B------:R-:W-:-:S04]  /*0a50*/  IMAD R3, R3, R5, R0 ;  /* 0x0000000503037224 */ /* 0x000fc800078e0200 */
[----:B0-----:R-:W-:-:S05]  /*0a60*/  IMAD.WIDE.U32 R2, R3, 0x4, R6 ;  /* 0x0000000403027825 */ /* 0x001fca00078e0006 */
[----:B------:R-:W-:Y:S01]  /*0a70*/  STG.E desc[UR6][R2.64], R25 ;  /* 0x0000001902007986 */ /* 0x000fe2000c101906 */
[----:B------:R-:W-:Y:S05]  /*0a80*/  EXIT ;  /* 0x000000000000794d */ /* 0x000fea0003800000 */
.L_x_4:
[----:B------:R-:W-:-:S00]  /*0a90*/  BRA `(.L_x_4) ;  /* 0xfffffffc00fc7947 */ /* 0x000fc0000383ffff */
[----:B------:R-:W-:-:S00]  /*0aa0*/  NOP ;  /* 0x0000000000007918 */ /* 0x000fc00000000000 */
        /* <DEDUP_REMOVED lines=13> */
.L_x_5:


//--------------------- .nv.shared.reserved.0     --------------------------
	.section	.nv.shared.reserved.0,"aw",@nobits
	.weak		__nv_reservedSMEM_offset_0_alias
	.size		__nv_reservedSMEM_offset_0_alias, 0, 64
	.other		__nv_reservedSMEM_offset_0_alias,@"STO_CUDA_RESERVED_SHARED STV_DEFAULT"
__nv_reservedSMEM_offset_0_alias:
	.zero		0
	.zero		64


//--------------------- .nv.constant0._Z5basiciiiPKfS0_Pf --------------------------
	.section	.nv.constant0._Z5basiciiiPKfS0_Pf,"a",@progbits
	.sectionflags	@""
	.align	4
.nv.constant0._Z5basiciiiPKfS0_Pf:
	.zero		936


//--------------------- SYMBOLS --------------------------

	.type		.nv.reservedSmem.offset0,@object
	.size		.nv.reservedSmem.offset0,0x4
